	.headerflags	@"EF_CUDA_TEXMODE_UNIFIED EF_CUDA_64BIT_ADDRESS EF_CUDA_ACCELERATORS EF_CUDA_SM90 EF_CUDA_VIRTUAL_SM(EF_CUDA_SM90)"
	.elftype	@"ET_EXEC"


//--------------------- .nv.info                  --------------------------
	.section	.nv.info,"",@"SHT_CUDA_INFO"
	.align	4


	//----- nvinfo : EIATTR_REGCOUNT
	.align		4
        /*0000*/ 	.byte	0x04, 0x2f
        /*0002*/ 	.short	(.L_3 - .L_2)
	.align		4
.L_2:
        /*0004*/ 	.word	index@(triton_poi_fused__native_batch_norm_legit_no_training_convolution_relu_2)
        /*0008*/ 	.word	0x00000016


	//----- nvinfo : EIATTR_MIN_STACK_SIZE
	.align		4
.L_3:
        /*000c*/ 	.byte	0x04, 0x12
        /*000e*/ 	.short	(.L_5 - .L_4)
	.align		4
.L_4:
        /*0010*/ 	.word	index@(triton_poi_fused__native_batch_norm_legit_no_training_convolution_relu_2)
        /*0014*/ 	.word	0x00000000


	//----- nvinfo : EIATTR_FRAME_SIZE
	.align		4
.L_5:
        /*0018*/ 	.byte	0x04, 0x11
        /*001a*/ 	.short	(.L_7 - .L_6)
	.align		4
.L_6:
        /*001c*/ 	.word	index@(triton_poi_fused__native_batch_norm_legit_no_training_convolution_relu_2)
        /*0020*/ 	.word	0x00000000


	//----- nvinfo : EIATTR_MIN_STACK_SIZE
	.align		4
.L_7:
        /*0024*/ 	.byte	0x04, 0x12
        /*0026*/ 	.short	(.L_9 - .L_8)
	.align		4
.L_8:
        /*0028*/ 	.word	index@(triton_poi_fused__native_batch_norm_legit_no_training_convolution_relu_2)
        /*002c*/ 	.word	0x00000000
.L_9:


//--------------------- .nv.info.triton_poi_fused__native_batch_norm_legit_no_training_convolution_relu_2 --------------------------
	.section	.nv.info.triton_poi_fused__native_batch_norm_legit_no_training_convolution_relu_2,"",@"SHT_CUDA_INFO"
	.sectionflags	@""
	.align	4


	//----- nvinfo : EIATTR_CUDA_API_VERSION
	.align		4
        /*0000*/ 	.byte	0x04, 0x37
        /*0002*/ 	.short	(.L_11 - .L_10)
.L_10:
        /*0004*/ 	.word	0x0000007c


	//----- nvinfo : EIATTR_KPARAM_INFO
	.align		4
.L_11:
        /*0008*/ 	.byte	0x04, 0x17
        /*000a*/ 	.short	(.L_13 - .L_12)
.L_12:
        /*000c*/ 	.word	0x00000000
        /*0010*/ 	.short	0x0007
        /*0012*/ 	.short	0x0038
        /*0014*/ 	.byte	0x00, 0xf0, 0x11, 0x00


	//----- nvinfo : EIATTR_KPARAM_INFO
	.align		4
.L_13:
        /*0018*/ 	.byte	0x04, 0x17
        /*001a*/ 	.short	(.L_15 - .L_14)
.L_14:
        /*001c*/ 	.word	0x00000000
        /*0020*/ 	.short	0x0006
        /*0022*/ 	.short	0x0030
        /*0024*/ 	.byte	0x00, 0xf4, 0x21, 0x00


	//----- nvinfo : EIATTR_KPARAM_INFO
	.align		4
.L_15:
        /*0028*/ 	.byte	0x04, 0x17
        /*002a*/ 	.short	(.L_17 - .L_16)
.L_16:
        /*002c*/ 	.word	0x00000000
        /*0030*/ 	.short	0x0005
        /*0032*/ 	.short	0x0028
        /*0034*/ 	.byte	0x00, 0xf4, 0x21, 0x00


	//----- nvinfo : EIATTR_KPARAM_INFO
	.align		4
.L_17:
        /*0038*/ 	.byte	0x04, 0x17
        /*003a*/ 	.short	(.L_19 - .L_18)
.L_18:
        /*003c*/ 	.word	0x00000000
        /*0040*/ 	.short	0x0004
        /*0042*/ 	.short	0x0020
        /*0044*/ 	.byte	0x00, 0xf4, 0x21, 0x00


	//----- nvinfo : EIATTR_KPARAM_INFO
	.align		4
.L_19:
        /*0048*/ 	.byte	0x04, 0x17
        /*004a*/ 	.short	(.L_21 - .L_20)
.L_20:
        /*004c*/ 	.word	0x00000000
        /*0050*/ 	.short	0x0003
        /*0052*/ 	.short	0x0018
        /*0054*/ 	.byte	0x00, 0xf4, 0x21, 0x00


	//----- nvinfo : EIATTR_KPARAM_INFO
	.align		4
.L_21:
        /*0058*/ 	.byte	0x04, 0x17
        /*005a*/ 	.short	(.L_23 - .L_22)
.L_22:
        /*005c*/ 	.word	0x00000000
        /*0060*/ 	.short	0x0002
        /*0062*/ 	.short	0x0010
        /*0064*/ 	.byte	0x00, 0xf4, 0x21, 0x00


	//----- nvinfo : EIATTR_KPARAM_INFO
	.align		4
.L_23:
        /*0068*/ 	.byte	0x04, 0x17
        /*006a*/ 	.short	(.L_25 - .L_24)
.L_24:
        /*006c*/ 	.word	0x00000000
        /*0070*/ 	.short	0x0001
        /*0072*/ 	.short	0x0008
        /*0074*/ 	.byte	0x00, 0xf4, 0x21, 0x00


	//----- nvinfo : EIATTR_KPARAM_INFO
	.align		4
.L_25:
        /*0078*/ 	.byte	0x04, 0x17
        /*007a*/ 	.short	(.L_27 - .L_26)
.L_26:
        /*007c*/ 	.word	0x00000000
        /*0080*/ 	.short	0x0000
        /*0082*/ 	.short	0x0000
        /*0084*/ 	.byte	0x00, 0xf4, 0x21, 0x00


	//----- nvinfo : EIATTR_SPARSE_MMA_MASK
	.align		4
.L_27:
        /*0088*/ 	.byte	0x03, 0x50
        /*008a*/ 	.short	0x0000


	//----- nvinfo : EIATTR_MAXREG_COUNT
	.align		4
        /*008c*/ 	.byte	0x03, 0x1b
        /*008e*/ 	.short	0x00ff


	//----- nvinfo : EIATTR_EXIT_INSTR_OFFSETS
	.align		4
        /*0090*/ 	.byte	0x04, 0x1c
        /*0092*/ 	.short	(.L_29 - .L_28)


	//   ....[0]....
.L_28:
        /*0094*/ 	.word	0x000003b0


	//----- nvinfo : EIATTR_REQNTID
	.align		4
.L_29:
        /*0098*/ 	.byte	0x04, 0x10
        /*009a*/ 	.short	(.L_31 - .L_30)
.L_30:
        /*009c*/ 	.word	0x00000100
        /*00a0*/ 	.word	0x00000001
        /*00a4*/ 	.word	0x00000001


	//----- nvinfo : EIATTR_CBANK_PARAM_SIZE
	.align		4
.L_31:
        /*00a8*/ 	.byte	0x03, 0x19
        /*00aa*/ 	.short	0x003c


	//----- nvinfo : EIATTR_PARAM_CBANK
	.align		4
        /*00ac*/ 	.byte	0x04, 0x0a
        /*00ae*/ 	.short	(.L_33 - .L_32)
	.align		4
.L_32:
        /*00b0*/ 	.word	index@(.nv.constant0.triton_poi_fused__native_batch_norm_legit_no_training_convolution_relu_2)
        /*00b4*/ 	.short	0x0210
        /*00b6*/ 	.short	0x003c


	//----- nvinfo : EIATTR_SW_WAR
	.align		4
.L_33:
        /*00b8*/ 	.byte	0x04, 0x36
        /*00ba*/ 	.short	(.L_35 - .L_34)
.L_34:
        /*00bc*/ 	.word	0x00000008
.L_35:


//--------------------- .nv.callgraph             --------------------------
	.section	.nv.callgraph,"",@"SHT_CUDA_CALLGRAPH"
	.align	4
	.sectionentsize	8
	.align		4
        /*0000*/ 	.word	0x00000000
	.align		4
        /*0004*/ 	.word	0xffffffff
	.align		4
        /*0008*/ 	.word	0x00000000
	.align		4
        /*000c*/ 	.word	0xfffffffe
	.align		4
        /*0010*/ 	.word	0x00000000
	.align		4
        /*0014*/ 	.word	0xfffffffd
	.align		4
        /*0018*/ 	.word	0x00000000
	.align		4
        /*001c*/ 	.word	0xfffffffc


//--------------------- .nv.constant4             --------------------------
	.section	.nv.constant4,"a",@progbits
	.align	8
	.align		8
.nv.constant4:
        /*0000*/ 	.dword	_$_str
	.align		8
        /*0008*/ 	.dword	_$_str_$_2


//--------------------- .text.triton_poi_fused__native_batch_norm_legit_no_training_convolution_relu_2 --------------------------
	.section	.text.triton_poi_fused__native_batch_norm_legit_no_training_convolution_relu_2,"ax",@progbits
	.align	128
        .global         triton_poi_fused__native_batch_norm_legit_no_training_convolution_relu_2
        .type           triton_poi_fused__native_batch_norm_legit_no_training_convolution_relu_2,@function
        .size           triton_poi_fused__native_batch_norm_legit_no_training_convolution_relu_2,(.L_x_1 - triton_poi_fused__native_batch_norm_legit_no_training_convolution_relu_2)
        .other          triton_poi_fused__native_batch_norm_legit_no_training_convolution_relu_2,@"STO_CUDA_ENTRY STV_DEFAULT"
triton_poi_fused__native_batch_norm_legit_no_training_convolution_relu_2:
.text.triton_poi_fused__native_batch_norm_legit_no_training_convolution_relu_2:
[----:B------:R-:W-:Y:S01]  /*0000*/  LDC R1, c[0x0][0x28] ;  /* 0x00000a00ff017b82 */ /* 0x000fe20000000800 */
[----:B------:R-:W1:Y:S07]  /*0010*/  S2R R0, SR_TID.X ;  /* 0x0000000000007919 */ /* 0x000e6e0000002100 */
[----:B------:R-:W2:Y:S01]  /*0020*/  LDC.64 R14, c[0x0][0x228] ;  /* 0x00008a00ff0e7b82 */ /* 0x000ea20000000a00 */
[----:B------:R-:W-:Y:S01]  /*0030*/  ULDC.64 UR4, c[0x0][0x208] ;  /* 0x0000820000047ab9 */ /* 0x000fe20000000a00 */
[----:B------:R-:W3:Y:S06]  /*0040*/  S2R R5, SR_CTAID.X ;  /* 0x0000000000057919 */ /* 0x000eec0000002500 */
[----:B------:R-:W4:Y:S08]  /*0050*/  LDC.64 R10, c[0x0][0x218] ;  /* 0x00008600ff0a7b82 */ /* 0x000f300000000a00 */
[----:B------:R-:W5:Y:S08]  /*0060*/  LDC.64 R12, c[0x0][0x220] ;  /* 0x00008800ff0c7b82 */ /* 0x000f700000000a00 */
[----:B------:R-:W5:Y:S01]  /*0070*/  LDC.64 R16, c[0x0][0x230] ;  /* 0x00008c00ff107b82 */ /* 0x000f620000000a00 */
[----:B-1----:R-:W-:-:S02]  /*0080*/  SHF.L.U32 R0, R0, 0x1, RZ ;  /* 0x0000000100007819 */ /* 0x002fc400000006ff */
[----:B---3--:R-:W-:Y:S02]  /*0090*/  SHF.R.S32.HI R3, RZ, 0x16, R5 ;  /* 0x00000016ff037819 */ /* 0x008fe40000011405 */
[----:B------:R-:W-:Y:S02]  /*00a0*/  LOP3.LUT R0, R0, 0x1fe, RZ, 0xc0, !PT ;  /* 0x000001fe00007812 */ /* 0x000fe400078ec0ff */
[----:B------:R-:W-:Y:S02]  /*00b0*/  SGXT R3, R3, 0x1 ;  /* 0x000000010303781a */ /* 0x000fe40000000200 */
[----:B------:R-:W-:Y:S02]  /*00c0*/  LEA R0, R5, R0, 0x9 ;  /* 0x0000000005007211 */ /* 0x000fe400078e48ff */
[----:B------:R-:W1:Y:S02]  /*00d0*/  LDC.64 R4, c[0x0][0x238] ;  /* 0x00008e00ff047b82 */ /* 0x000e640000000a00 */
[----:B------:R-:W-:-:S04]  /*00e0*/  LEA.HI R3, R3, R0, RZ, 0xa ;  /* 0x0000000003037211 */ /* 0x000fc800078f50ff */
[----:B------:R-:W-:-:S04]  /*00f0*/  SHF.R.S32.HI R3, RZ, 0xa, R3 ;  /* 0x0000000aff037819 */ /* 0x000fc80000011403 */
[----:B------:R-:W-:-:S04]  /*0100*/  LEA.HI R2, R3, R3, RZ, 0x5 ;  /* 0x0000000303027211 */ /* 0x000fc800078f28ff */
[----:B------:R-:W-:-:S04]  /*0110*/  LOP3.LUT R2, R2, 0xffffffe0, RZ, 0xc0, !PT ;  /* 0xffffffe002027812 */ /* 0x000fc800078ec0ff */
[----:B------:R-:W-:Y:S02]  /*0120*/  IADD3 R19, R3, -R2, RZ ;  /* 0x8000000203137210 */ /* 0x000fe40007ffe0ff */
[----:B------:R-:W3:Y:S03]  /*0130*/  LDC.64 R2, c[0x0][0x210] ;  /* 0x00008400ff027b82 */ /* 0x000ee60000000a00 */
[----:B--2---:R-:W-:-:S05]  /*0140*/  IMAD.WIDE R14, R19, 0x4, R14 ;  /* 0x00000004130e7825 */ /* 0x004fca00078e020e */
[----:B------:R2:W2:Y:S01]  /*0150*/  LDG.E.EL R18, desc[UR4][R14.64] ;  /* 0x000000040e127981 */ /* 0x0004a2000c2e1900 */
[----:B----4-:R-:W-:-:S04]  /*0160*/  IMAD.WIDE R10, R19, 0x4, R10 ;  /* 0x00000004130a7825 */ /* 0x010fc800078e020a */
[----:B-----5:R-:W-:Y:S01]  /*0170*/  IMAD.WIDE R12, R19, 0x4, R12 ;  /* 0x00000004130c7825 */ /* 0x020fe200078e020c */
[----:B------:R4:W5:Y:S04]  /*0180*/  LDG.E.EL R8, desc[UR4][R10.64] ;  /* 0x000000040a087981 */ /* 0x000968000c2e1900 */
[----:B------:R-:W5:Y:S01]  /*0190*/  LDG.E.EL R9, desc[UR4][R12.64] ;  /* 0x000000040c097981 */ /* 0x000f62000c2e1900 */
[----:B---3--:R-:W-:-:S05]  /*01a0*/  IMAD.WIDE R2, R0, 0x4, R2 ;  /* 0x0000000400027825 */ /* 0x008fca00078e0202 */
[----:B------:R-:W5:Y:S01]  /*01b0*/  LDG.E.64 R6, desc[UR4][R2.64] ;  /* 0x0000000402067981 */ /* 0x000f62000c1e1b00 */
[----:B0-2---:R-:W-:-:S04]  /*01c0*/  IMAD.WIDE R14, R19, 0x4, R16 ;  /* 0x00000004130e7825 */ /* 0x005fc800078e0210 */
[----:B-1----:R-:W-:Y:S02]  /*01d0*/  IMAD.WIDE R16, R19, 0x4, R4 ;  /* 0x0000000413107825 */ /* 0x002fe400078e0204 */
[----:B------:R-:W2:Y:S01]  /*01e0*/  LDG.E.EL R14, desc[UR4][R14.64] ;  /* 0x000000040e0e7981 */ /* 0x000ea2000c2e1900 */
[----:B----4-:R-:W-:Y:S01]  /*01f0*/  HFMA2.MMA R10, -RZ, RZ, 1.625, 0 ;  /* 0x3e800000ff0a7435 */ /* 0x010fe200000001ff */
[----:B------:R-:W0:Y:S02]  /*0200*/  LDC.64 R4, c[0x0][0x240] ;  /* 0x00009000ff047b82 */ /* 0x000e240000000a00 */
[----:B------:R-:W2:Y:S01]  /*0210*/  LDG.E.EL R17, desc[UR4][R16.64] ;  /* 0x0000000410117981 */ /* 0x000ea2000c2e1900 */
[----:B0-----:R-:W-:-:S04]  /*0220*/  IMAD.WIDE R4, R0, 0x4, R4 ;  /* 0x0000000400047825 */ /* 0x001fc800078e0204 */
[----:B------:R-:W-:-:S04]  /*0230*/  FADD R18, R18, 9.9999997473787516356e-06 ;  /* 0x3727c5ac12127421 */ /* 0x000fc80000000000 */
[----:B------:R-:W0:Y:S02]  /*0240*/  MUFU.SQRT R19, R18 ;  /* 0x0000001200137308 */ /* 0x000e240000002000 */
[C---:B0-----:R-:W-:Y:S02]  /*0250*/  FSETP.GT.AND P0, PT, R19.reuse, 8.50705917302346158658e+37, PT ;  /* 0x7e8000001300780b */ /* 0x041fe40003f04000 */
[----:B------:R-:W-:-:S11]  /*0260*/  FSETP.GEU.AND P1, PT, R19, 1.175494350822287508e-38, PT ;  /* 0x008000001300780b */ /* 0x000fd60003f2e000 */
[----:B------:R-:W-:-:S04]  /*0270*/  @P0 FMUL R19, R19, 0.25 ;  /* 0x3e80000013130820 */ /* 0x000fc80000400000 */
[----:B------:R-:W-:-:S06]  /*0280*/  @!P1 FMUL R19, R19, 16777216 ;  /* 0x4b80000013139820 */ /* 0x000fcc0000400000 */
[----:B------:R-:W0:Y:S01]  /*0290*/  MUFU.RCP R19, R19 ;  /* 0x0000001300137308 */ /* 0x000e220000001000 */
[----:B------:R-:W-:Y:S01]  /*02a0*/  FSEL R10, R10, 1, P0 ;  /* 0x3f8000000a0a7808 */ /* 0x000fe20000000000 */
[--C-:B-----5:R-:W-:Y:S01]  /*02b0*/  FADD R6, R6, R8.reuse ;  /* 0x0000000806067221 */ /* 0x120fe20000000000 */
[----:B------:R-:W-:-:S03]  /*02c0*/  FADD R7, R7, R8 ;  /* 0x0000000807077221 */ /* 0x000fc60000000000 */
[----:B------:R-:W-:Y:S01]  /*02d0*/  @!P1 FMUL R10, R10, 16777216 ;  /* 0x4b8000000a0a9820 */ /* 0x000fe20000400000 */
[C---:B------:R-:W-:Y:S01]  /*02e0*/  FADD R8, -R9.reuse, R6 ;  /* 0x0000000609087221 */ /* 0x040fe20000000100 */
[----:B------:R-:W-:Y:S02]  /*02f0*/  FADD R9, -R9, R7 ;  /* 0x0000000709097221 */ /* 0x000fe40000000100 */
[----:B0-----:R-:W-:-:S04]  /*0300*/  FMUL R10, R19, R10 ;  /* 0x0000000a130a7220 */ /* 0x001fc80000400000 */
[-C--:B------:R-:W-:Y:S01]  /*0310*/  FMUL R8, R8, R10.reuse ;  /* 0x0000000a08087220 */ /* 0x080fe20000400000 */
[----:B------:R-:W-:-:S03]  /*0320*/  FMUL R10, R9, R10 ;  /* 0x0000000a090a7220 */ /* 0x000fc60000400000 */
[C-C-:B--2---:R-:W-:Y:S01]  /*0330*/  FFMA R8, R14.reuse, R8, R17.reuse ;  /* 0x000000080e087223 */ /* 0x144fe20000000011 */
[----:B------:R-:W-:-:S04]  /*0340*/  FFMA R10, R14, R10, R17 ;  /* 0x0000000a0e0a7223 */ /* 0x000fc80000000011 */
[----:B------:R-:W-:Y:S02]  /*0350*/  FSETP.GEU.AND P0, PT, R8, RZ, PT ;  /* 0x000000ff0800720b */ /* 0x000fe40003f0e000 */
[----:B------:R-:W-:Y:S02]  /*0360*/  FSETP.GEU.AND P1, PT, R10, RZ, PT ;  /* 0x000000ff0a00720b */ /* 0x000fe40003f2e000 */
[----:B------:R-:W-:Y:S02]  /*0370*/  FSEL R8, R8, RZ, P0 ;  /* 0x000000ff08087208 */ /* 0x000fe40000000000 */
[----:B------:R-:W-:Y:S01]  /*0380*/  FSEL R9, R10, RZ, P1 ;  /* 0x000000ff0a097208 */ /* 0x000fe20000800000 */
[----:B------:R-:W-:Y:S04]  /*0390*/  STG.E.64 desc[UR4][R2.64], R6 ;  /* 0x0000000602007986 */ /* 0x000fe8000c101b04 */
[----:B------:R-:W-:Y:S01]  /*03a0*/  STG.E.64 desc[UR4][R4.64], R8 ;  /* 0x0000000804007986 */ /* 0x000fe2000c101b04 */
[----:B------:R-:W-:Y:S05]  /*03b0*/  EXIT ;  /* 0x000000000000794d */ /* 0x000fea0003800000 */
.L_x_0:
[----:B------:R-:W-:-:S00]  /*03c0*/  BRA `(.L_x_0) ;  /* 0xfffffffc00fc7947 */ /* 0x000fc0000383ffff */
[----:B------:R-:W-:-:S00]  /*03d0*/  NOP ;  /* 0x0000000000007918 */ /* 0x000fc00000000000 */
        /* <DEDUP_REMOVED lines=10> */
.L_x_1:


//--------------------- .nv.global.init           --------------------------
	.section	.nv.global.init,"aw",@progbits
.nv.global.init:
	.type		_$_str,@object
	.size		_$_str,(_$_str_$_2 - _$_str)
_$_str:
        /*0000*/ 	.byte	0x5f, 0x5f, 0x43, 0x55, 0x44, 0x41, 0x5f, 0x46, 0x54, 0x5a, 0x00
	.type		_$_str_$_2,@object
	.size		_$_str_$_2,(.L_1 - _$_str_$_2)
_$_str_$_2:
        /*000b*/ 	.byte	0x5f, 0x5f, 0x43, 0x55, 0x44, 0x41, 0x5f, 0x50, 0x52, 0x45, 0x43, 0x5f, 0x53, 0x51, 0x52, 0x54
        /*001b*/ 	.byte	0x00
.L_1:


//--------------------- .nv.constant0.triton_poi_fused__native_batch_norm_legit_no_training_convolution_relu_2 --------------------------
	.section	.nv.constant0.triton_poi_fused__native_batch_norm_legit_no_training_convolution_relu_2,"a",@progbits
	.sectionflags	@""
	.align	4
.nv.constant0.triton_poi_fused__native_batch_norm_legit_no_training_convolution_relu_2:
	.zero		588
